.version 6.5
.target sm_70
.address_size 64

.visible .entry atom_add_f16(
	.param .u64 input,
	.param .u64 output
)
{
	.shared .align 4 .b8 shared_mem[1024];

	.reg .u64 	        in_addr;
    .reg .u64 	        out_addr;
    .reg .f16 	        temp;

	ld.param.u64 	    in_addr, [input];
    ld.param.u64 	    out_addr, [output];

    ld.b16              temp, [in_addr+2];
    atom.add.noftz.f16  temp, [in_addr], temp;
    st.b16              [out_addr], temp;
    ld.b16              temp, [in_addr];
    st.b16              [out_addr+2], temp;
	ret;
}


// ===== COMPILED SASS (sm_100) =====

	.target	sm_100

	.elftype	@"ET_EXEC"


//--------------------- .note.nv.tkinfo           --------------------------
	.section	.note.nv.tkinfo,"",@"SHT_NOTE"
	.sectionflags	@"SHF_NOTE_NV_TKINFO"
	.tkinfo
        /*0018*/ 	.word	0x00000002
        /*0030*/ 	.string	""
        /*0030*/ 	.string	"ptxas"
        /*0030*/ 	.string	"Cuda compilation tools, release 13.0, V13.0.88"
        /*0030*/ 	.string	"Build cuda_13.0.r13.0/compiler.36424714_0"
        /*0030*/ 	.string	"-arch sm_100 "



//--------------------- .note.nv.cuinfo           --------------------------
	.section	.note.nv.cuinfo,"",@"SHT_NOTE"
	.sectionflags	@"SHF_NOTE_NV_CUINFO"
        /*0018*/ 	.short	0x0002
        /*001a*/ 	.short	0x0046
        /*001c*/ 	.short	0x0082
	.zero		2


//--------------------- .nv.info                  --------------------------
	.section	.nv.info,"",@"SHT_CUDA_INFO"
	.align	4


	//----- nvinfo : EIATTR_REGCOUNT
	.align		4
        /*0000*/ 	.byte	0x04, 0x2f
        /*0002*/ 	.short	(.L_1 - .L_0)
	.align		4
.L_0:
        /*0004*/ 	.word	index@(atom_add_f16)
        /*0008*/ 	.word	0x0000000e


	//----- nvinfo : EIATTR_FRAME_SIZE
	.align		4
.L_1:
        /*000c*/ 	.byte	0x04, 0x11
        /*000e*/ 	.short	(.L_3 - .L_2)
	.align		4
.L_2:
        /*0010*/ 	.word	index@(atom_add_f16)
        /*0014*/ 	.word	0x00000000


	//----- nvinfo : EIATTR_MIN_STACK_SIZE
	.align		4
.L_3:
        /*0018*/ 	.byte	0x04, 0x12
        /*001a*/ 	.short	(.L_5 - .L_4)
	.align		4
.L_4:
        /*001c*/ 	.word	index@(atom_add_f16)
        /*0020*/ 	.word	0x00000000
.L_5:


//--------------------- .nv.compat                --------------------------
	.section	.nv.compat,"",@"SHT_CUDA_COMPAT_INFO"
	.align	4
        /*0000*/ 	.byte	0x02, 0x09, 0x00, 0x00, 0x02, 0x02, 0x01, 0x00, 0x02, 0x05, 0x05, 0x00, 0x03, 0x07, 0x01, 0x01
        /*0010*/ 	.byte	0x02, 0x03, 0x00, 0x00, 0x02, 0x06, 0x01, 0x00, 0x04, 0x0b, 0x08, 0x00, 0x09, 0x00, 0x00, 0x00
        /*0020*/ 	.byte	0x00, 0x00, 0x00, 0x00


//--------------------- .nv.info.atom_add_f16     --------------------------
	.section	.nv.info.atom_add_f16,"",@"SHT_CUDA_INFO"
	.sectionflags	@""
	.align	4


	//----- nvinfo : EIATTR_CUDA_API_VERSION
	.align		4
        /*0000*/ 	.byte	0x04, 0x37
        /*0002*/ 	.short	(.L_7 - .L_6)
.L_6:
        /*0004*/ 	.word	0x00000082


	//----- nvinfo : EIATTR_KPARAM_INFO
	.align		4
.L_7:
        /*0008*/ 	.byte	0x04, 0x17
        /*000a*/ 	.short	(.L_9 - .L_8)
.L_8:
        /*000c*/ 	.word	0x00000000
        /*0010*/ 	.short	0x0001
        /*0012*/ 	.short	0x0008
        /*0014*/ 	.byte	0x00, 0xf0, 0x21, 0x00


	//----- nvinfo : EIATTR_KPARAM_INFO
	.align		4
.L_9:
        /*0018*/ 	.byte	0x04, 0x17
        /*001a*/ 	.short	(.L_11 - .L_10)
.L_10:
        /*001c*/ 	.word	0x00000000
        /*0020*/ 	.short	0x0000
        /*0022*/ 	.short	0x0000
        /*0024*/ 	.byte	0x00, 0xf0, 0x21, 0x00


	//----- nvinfo : EIATTR_SPARSE_MMA_MASK
	.align		4
.L_11:
        /*0028*/ 	.byte	0x03, 0x50
        /*002a*/ 	.short	0x0000


	//----- nvinfo : EIATTR_MAXREG_COUNT
	.align		4
        /*002c*/ 	.byte	0x03, 0x1b
        /*002e*/ 	.short	0x00ff


	//----- nvinfo : EIATTR_MERCURY_ISA_VERSION
	.align		4
        /*0030*/ 	.byte	0x03, 0x5f
        /*0032*/ 	.short	0x0101


	//----- nvinfo : EIATTR_VRC_CTA_INIT_COUNT
	.align		4
        /*0034*/ 	.byte	0x02, 0x4a
	.zero		1
	.zero		1


	//----- nvinfo : EIATTR_ATOM16_EMUL_INSTR_REG_MAP
	.align		4
        /*0038*/ 	.byte	0x04, 0x2e
        /*003a*/ 	.short	(.L_13 - .L_12)


	//   ....[0]....
.L_12:
        /*003c*/ 	.word	0x000000a0
        /*0040*/ 	.short	0x000a
        /*0042*/ 	.short	0x0000


	//   ....[1]....
        /*0044*/ 	.word	0x00000100
        /*0048*/ 	.short	0x000a
        /*004a*/ 	.short	0x0000


	//----- nvinfo : EIATTR_EXIT_INSTR_OFFSETS
	.align		4
.L_13:
        /*004c*/ 	.byte	0x04, 0x1c
        /*004e*/ 	.short	(.L_15 - .L_14)


	//   ....[0]....
.L_14:
        /*0050*/ 	.word	0x000001a0


	//----- nvinfo : EIATTR_CRS_STACK_SIZE
	.align		4
.L_15:
        /*0054*/ 	.byte	0x04, 0x1e
        /*0056*/ 	.short	(.L_17 - .L_16)
.L_16:
        /*0058*/ 	.word	0x00000000


	//----- nvinfo : EIATTR_CBANK_PARAM_SIZE
	.align		4
.L_17:
        /*005c*/ 	.byte	0x03, 0x19
        /*005e*/ 	.short	0x0010


	//----- nvinfo : EIATTR_PARAM_CBANK
	.align		4
        /*0060*/ 	.byte	0x04, 0x0a
        /*0062*/ 	.short	(.L_19 - .L_18)
	.align		4
.L_18:
        /*0064*/ 	.word	index@(.nv.constant0.atom_add_f16)
        /*0068*/ 	.short	0x0380
        /*006a*/ 	.short	0x0010


	//----- nvinfo : EIATTR_SW_WAR
	.align		4
.L_19:
        /*006c*/ 	.byte	0x04, 0x36
        /*006e*/ 	.short	(.L_21 - .L_20)
.L_20:
        /*0070*/ 	.word	0x00000008
.L_21:


//--------------------- .nv.callgraph             --------------------------
	.section	.nv.callgraph,"",@"SHT_CUDA_CALLGRAPH"
	.align	4
	.sectionentsize	8
	.align		4
        /*0000*/ 	.word	0x00000000
	.align		4
        /*0004*/ 	.word	0xffffffff
	.align		4
        /*0008*/ 	.word	0x00000000
	.align		4
        /*000c*/ 	.word	0xfffffffe
	.align		4
        /*0010*/ 	.word	0x00000000
	.align		4
        /*0014*/ 	.word	0xfffffffd
	.align		4
        /*0018*/ 	.word	0x00000000
	.align		4
        /*001c*/ 	.word	0xfffffffc


//--------------------- .text.atom_add_f16        --------------------------
	.section	.text.atom_add_f16,"ax",@progbits
	.align	128
        .global         atom_add_f16
        .type           atom_add_f16,@function
        .size           atom_add_f16,(.L_x_3 - atom_add_f16)
        .other          atom_add_f16,@"STO_CUDA_ENTRY STV_DEFAULT"
atom_add_f16:
.text.atom_add_f16:
[----:B------:R-:W-:Y:S08]  /*0000*/  LDC R1, c[0x0][0x37c] ;  /* 0x0000df00ff017b82 */ /* 0x000ff00000000800 */
[----:B------:R-:W0:Y:S01]  /*0010*/  LDC.64 R10, c[0x0][0x380] ;  /* 0x0000e000ff0a7b82 */ /* 0x000e220000000a00 */
[----:B------:R-:W1:Y:S07]  /*0020*/  LDCU.64 UR4, c[0x0][0x358] ;  /* 0x00006b00ff0477ac */ /* 0x000e6e0008000a00 */
[----:B------:R-:W1:Y:S01]  /*0030*/  LDC.64 R4, c[0x0][0x380] ;  /* 0x0000e000ff047b82 */ /* 0x000e620000000a00 */
[C---:B0-----:R-:W-:Y:S01]  /*0040*/  LOP3.LUT R2, R10.reuse, 0xfffffffd, RZ, 0xc0, !PT ;  /* 0xfffffffd0a027812 */ /* 0x041fe200078ec0ff */
[----:B------:R-:W-:Y:S01]  /*0050*/  IMAD.MOV.U32 R3, RZ, RZ, R11 ;  /* 0x000000ffff037224 */ /* 0x000fe200078e000b */
[----:B-1----:R0:W5:Y:S01]  /*0060*/  LD.E.U16 R0, desc[UR4][R4.64+0x2] ;  /* 0x0000020404007980 */ /* 0x002162000c101500 */
[----:B------:R-:W-:Y:S01]  /*0070*/  LOP3.LUT R6, R10, 0x2, RZ, 0xc0, !PT ;  /* 0x000000020a067812 */ /* 0x000fe200078ec0ff */
[----:B------:R-:W-:Y:S01]  /*0080*/  IMAD.MOV.U32 R8, RZ, RZ, 0x3254 ;  /* 0x00003254ff087424 */ /* 0x000fe200078e00ff */
[----:B------:R-:W-:Y:S01]  /*0090*/  BSSY.RECONVERGENT B0, `(.L_x_0) ;  /* 0x000000b000007945 */ /* 0x000fe20003800200 */
[----:B------:R0:W5:Y:S01]  /*00a0*/  LD.E R9, desc[UR4][R2.64] ;  /* 0x0000000402097980 */ /* 0x000162000c101900 */
[C---:B------:R-:W-:Y:S01]  /*00b0*/  ISETP.EQ.U32.AND P0, PT, R6.reuse, RZ, PT ;  /* 0x000000ff0600720c */ /* 0x040fe20003f02070 */
[----:B------:R-:W-:-:S03]  /*00c0*/  IMAD.SHL.U32 R7, R6, 0x8, RZ ;  /* 0x0000000806077824 */ /* 0x000fc600078e00ff */
[----:B------:R-:W-:-:S09]  /*00d0*/  SEL R6, R8, 0x7610, P0 ;  /* 0x0000761008067807 */ /* 0x000fd20000000000 */
.L_x_1:
[----:B-----5:R-:W-:-:S05]  /*00e0*/  HADD2 R8, R9, R0.H0_H0 ;  /* 0x2000000009087230 */ /* 0x020fca0000000000 */
[----:B------:R-:W-:-:S05]  /*00f0*/  PRMT R11, R9, R6, R8 ;  /* 0x00000006090b7216 */ /* 0x000fca0000000008 */
[----:B------:R-:W2:Y:S02]  /*0100*/  ATOM.E.CAS.STRONG.GPU PT, R8, [R2], R9, R11 ;  /* 0x000000090208738b */ /* 0x000ea400001ee10b */
[----:B--2---:R-:W-:Y:S01]  /*0110*/  ISETP.NE.U32.AND P0, PT, R8, R9, PT ;  /* 0x000000090800720c */ /* 0x004fe20003f05070 */
[----:B------:R-:W-:-:S12]  /*0120*/  IMAD.MOV.U32 R9, RZ, RZ, R8 ;  /* 0x000000ffff097224 */ /* 0x000fd800078e0008 */
[----:B------:R-:W-:Y:S05]  /*0130*/  @P0 BRA `(.L_x_1) ;  /* 0xfffffffc00e80947 */ /* 0x000fea000383ffff */
[----:B------:R-:W-:Y:S05]  /*0140*/  BSYNC.RECONVERGENT B0 ;  /* 0x0000000000007941 */ /* 0x000fea0003800200 */
.L_x_0:
[----:B0-----:R-:W0:Y:S01]  /*0150*/  LDC.64 R2, c[0x0][0x388] ;  /* 0x0000e200ff027b82 */ /* 0x001e220000000a00 */
[----:B------:R-:W-:-:S05]  /*0160*/  SHF.R.U32.HI R7, RZ, R7, R8 ;  /* 0x00000007ff077219 */ /* 0x000fca0000011608 */
[----:B0-----:R-:W-:Y:S04]  /*0170*/  ST.E.U16 desc[UR4][R2.64], R7 ;  /* 0x0000000702007985 */ /* 0x001fe8000c101504 */
[----:B------:R-:W2:Y:S04]  /*0180*/  LD.E.U16 R5, desc[UR4][R4.64] ;  /* 0x0000000404057980 */ /* 0x000ea8000c101500 */
[----:B--2---:R-:W-:Y:S01]  /*0190*/  ST.E.U16 desc[UR4][R2.64+0x2], R5 ;  /* 0x0000020502007985 */ /* 0x004fe2000c101504 */
[----:B------:R-:W-:Y:S05]  /*01a0*/  EXIT ;  /* 0x000000000000794d */ /* 0x000fea0003800000 */
.L_x_2:
[----:B------:R-:W-:-:S00]  /*01b0*/  BRA `(.L_x_2) ;  /* 0xfffffffc00fc7947 */ /* 0x000fc0000383ffff */
[----:B------:R-:W-:-:S00]  /*01c0*/  NOP ;  /* 0x0000000000007918 */ /* 0x000fc00000000000 */
        /* <DEDUP_REMOVED lines=11> */
.L_x_3:


//--------------------- .nv.shared.atom_add_f16   --------------------------
	.section	.nv.shared.atom_add_f16,"aw",@nobits
	.sectionflags	@""
	.align	4
.nv.shared.atom_add_f16:
	.zero		2048


//--------------------- .nv.shared.reserved.0     --------------------------
	.section	.nv.shared.reserved.0,"aw",@nobits
	.weak		__nv_reservedSMEM_offset_0_alias
	.size		__nv_reservedSMEM_offset_0_alias, 0, 64
	.other		__nv_reservedSMEM_offset_0_alias,@"STO_CUDA_RESERVED_SHARED STV_DEFAULT"
__nv_reservedSMEM_offset_0_alias:
	.zero		0
	.zero		64


//--------------------- .nv.constant0.atom_add_f16 --------------------------
	.section	.nv.constant0.atom_add_f16,"a",@progbits
	.sectionflags	@""
	.align	4
.nv.constant0.atom_add_f16:
	.zero		912


//--------------------- SYMBOLS --------------------------

	.type		.nv.reservedSmem.offset0,@object
	.size		.nv.reservedSmem.offset0,0x4
